	.headerflags	@"EF_CUDA_TEXMODE_UNIFIED EF_CUDA_64BIT_ADDRESS EF_CUDA_ACCELERATORS EF_CUDA_SM90 EF_CUDA_VIRTUAL_SM(EF_CUDA_SM90)"
	.elftype	@"ET_EXEC"


//--------------------- .nv.info                  --------------------------
	.section	.nv.info,"",@"SHT_CUDA_INFO"
	.align	4


	//----- nvinfo : EIATTR_REGCOUNT
	.align		4
        /*0000*/ 	.byte	0x04, 0x2f
        /*0002*/ 	.short	(.L_3 - .L_2)
	.align		4
.L_2:
        /*0004*/ 	.word	index@(triton_poi_fused__native_batch_norm_legit_no_training_13)
        /*0008*/ 	.word	0x00000012


	//----- nvinfo : EIATTR_MIN_STACK_SIZE
	.align		4
.L_3:
        /*000c*/ 	.byte	0x04, 0x12
        /*000e*/ 	.short	(.L_5 - .L_4)
	.align		4
.L_4:
        /*0010*/ 	.word	index@(triton_poi_fused__native_batch_norm_legit_no_training_13)
        /*0014*/ 	.word	0x00000000


	//----- nvinfo : EIATTR_FRAME_SIZE
	.align		4
.L_5:
        /*0018*/ 	.byte	0x04, 0x11
        /*001a*/ 	.short	(.L_7 - .L_6)
	.align		4
.L_6:
        /*001c*/ 	.word	index@(triton_poi_fused__native_batch_norm_legit_no_training_13)
        /*0020*/ 	.word	0x00000000


	//----- nvinfo : EIATTR_MIN_STACK_SIZE
	.align		4
.L_7:
        /*0024*/ 	.byte	0x04, 0x12
        /*0026*/ 	.short	(.L_9 - .L_8)
	.align		4
.L_8:
        /*0028*/ 	.word	index@(triton_poi_fused__native_batch_norm_legit_no_training_13)
        /*002c*/ 	.word	0x00000000
.L_9:


//--------------------- .nv.info.triton_poi_fused__native_batch_norm_legit_no_training_13 --------------------------
	.section	.nv.info.triton_poi_fused__native_batch_norm_legit_no_training_13,"",@"SHT_CUDA_INFO"
	.sectionflags	@""
	.align	4


	//----- nvinfo : EIATTR_CUDA_API_VERSION
	.align		4
        /*0000*/ 	.byte	0x04, 0x37
        /*0002*/ 	.short	(.L_11 - .L_10)
.L_10:
        /*0004*/ 	.word	0x0000007c


	//----- nvinfo : EIATTR_KPARAM_INFO
	.align		4
.L_11:
        /*0008*/ 	.byte	0x04, 0x17
        /*000a*/ 	.short	(.L_13 - .L_12)
.L_12:
        /*000c*/ 	.word	0x00000000
        /*0010*/ 	.short	0x0006
        /*0012*/ 	.short	0x0030
        /*0014*/ 	.byte	0x00, 0xf0, 0x11, 0x00


	//----- nvinfo : EIATTR_KPARAM_INFO
	.align		4
.L_13:
        /*0018*/ 	.byte	0x04, 0x17
        /*001a*/ 	.short	(.L_15 - .L_14)
.L_14:
        /*001c*/ 	.word	0x00000000
        /*0020*/ 	.short	0x0005
        /*0022*/ 	.short	0x0028
        /*0024*/ 	.byte	0x00, 0xf4, 0x21, 0x00


	//----- nvinfo : EIATTR_KPARAM_INFO
	.align		4
.L_15:
        /*0028*/ 	.byte	0x04, 0x17
        /*002a*/ 	.short	(.L_17 - .L_16)
.L_16:
        /*002c*/ 	.word	0x00000000
        /*0030*/ 	.short	0x0004
        /*0032*/ 	.short	0x0020
        /*0034*/ 	.byte	0x00, 0xf4, 0x21, 0x00


	//----- nvinfo : EIATTR_KPARAM_INFO
	.align		4
.L_17:
        /*0038*/ 	.byte	0x04, 0x17
        /*003a*/ 	.short	(.L_19 - .L_18)
.L_18:
        /*003c*/ 	.word	0x00000000
        /*0040*/ 	.short	0x0003
        /*0042*/ 	.short	0x0018
        /*0044*/ 	.byte	0x00, 0xf4, 0x21, 0x00


	//----- nvinfo : EIATTR_KPARAM_INFO
	.align		4
.L_19:
        /*0048*/ 	.byte	0x04, 0x17
        /*004a*/ 	.short	(.L_21 - .L_20)
.L_20:
        /*004c*/ 	.word	0x00000000
        /*0050*/ 	.short	0x0002
        /*0052*/ 	.short	0x0010
        /*0054*/ 	.byte	0x00, 0xf4, 0x21, 0x00


	//----- nvinfo : EIATTR_KPARAM_INFO
	.align		4
.L_21:
        /*0058*/ 	.byte	0x04, 0x17
        /*005a*/ 	.short	(.L_23 - .L_22)
.L_22:
        /*005c*/ 	.word	0x00000000
        /*0060*/ 	.short	0x0001
        /*0062*/ 	.short	0x0008
        /*0064*/ 	.byte	0x00, 0xf4, 0x21, 0x00


	//----- nvinfo : EIATTR_KPARAM_INFO
	.align		4
.L_23:
        /*0068*/ 	.byte	0x04, 0x17
        /*006a*/ 	.short	(.L_25 - .L_24)
.L_24:
        /*006c*/ 	.word	0x00000000
        /*0070*/ 	.short	0x0000
        /*0072*/ 	.short	0x0000
        /*0074*/ 	.byte	0x00, 0xf4, 0x21, 0x00


	//----- nvinfo : EIATTR_SPARSE_MMA_MASK
	.align		4
.L_25:
        /*0078*/ 	.byte	0x03, 0x50
        /*007a*/ 	.short	0x0000


	//----- nvinfo : EIATTR_MAXREG_COUNT
	.align		4
        /*007c*/ 	.byte	0x03, 0x1b
        /*007e*/ 	.short	0x00ff


	//----- nvinfo : EIATTR_EXIT_INSTR_OFFSETS
	.align		4
        /*0080*/ 	.byte	0x04, 0x1c
        /*0082*/ 	.short	(.L_27 - .L_26)


	//   ....[0]....
.L_26:
        /*0084*/ 	.word	0x00000300


	//   ....[1]....
        /*0088*/ 	.word	0x00000320


	//----- nvinfo : EIATTR_REQNTID
	.align		4
.L_27:
        /*008c*/ 	.byte	0x04, 0x10
        /*008e*/ 	.short	(.L_29 - .L_28)
.L_28:
        /*0090*/ 	.word	0x00000080
        /*0094*/ 	.word	0x00000001
        /*0098*/ 	.word	0x00000001


	//----- nvinfo : EIATTR_CBANK_PARAM_SIZE
	.align		4
.L_29:
        /*009c*/ 	.byte	0x03, 0x19
        /*009e*/ 	.short	0x0034


	//----- nvinfo : EIATTR_PARAM_CBANK
	.align		4
        /*00a0*/ 	.byte	0x04, 0x0a
        /*00a2*/ 	.short	(.L_31 - .L_30)
	.align		4
.L_30:
        /*00a4*/ 	.word	index@(.nv.constant0.triton_poi_fused__native_batch_norm_legit_no_training_13)
        /*00a8*/ 	.short	0x0210
        /*00aa*/ 	.short	0x0034


	//----- nvinfo : EIATTR_SW_WAR
	.align		4
.L_31:
        /*00ac*/ 	.byte	0x04, 0x36
        /*00ae*/ 	.short	(.L_33 - .L_32)
.L_32:
        /*00b0*/ 	.word	0x00000008
.L_33:


//--------------------- .nv.callgraph             --------------------------
	.section	.nv.callgraph,"",@"SHT_CUDA_CALLGRAPH"
	.align	4
	.sectionentsize	8
	.align		4
        /*0000*/ 	.word	0x00000000
	.align		4
        /*0004*/ 	.word	0xffffffff
	.align		4
        /*0008*/ 	.word	0x00000000
	.align		4
        /*000c*/ 	.word	0xfffffffe
	.align		4
        /*0010*/ 	.word	0x00000000
	.align		4
        /*0014*/ 	.word	0xfffffffd
	.align		4
        /*0018*/ 	.word	0x00000000
	.align		4
        /*001c*/ 	.word	0xfffffffc


//--------------------- .nv.constant4             --------------------------
	.section	.nv.constant4,"a",@progbits
	.align	8
	.align		8
.nv.constant4:
        /*0000*/ 	.dword	_$_str
	.align		8
        /*0008*/ 	.dword	_$_str_$_2


//--------------------- .text.triton_poi_fused__native_batch_norm_legit_no_training_13 --------------------------
	.section	.text.triton_poi_fused__native_batch_norm_legit_no_training_13,"ax",@progbits
	.align	128
        .global         triton_poi_fused__native_batch_norm_legit_no_training_13
        .type           triton_poi_fused__native_batch_norm_legit_no_training_13,@function
        .size           triton_poi_fused__native_batch_norm_legit_no_training_13,(.L_x_1 - triton_poi_fused__native_batch_norm_legit_no_training_13)
        .other          triton_poi_fused__native_batch_norm_legit_no_training_13,@"STO_CUDA_ENTRY STV_DEFAULT"
triton_poi_fused__native_batch_norm_legit_no_training_13:
.text.triton_poi_fused__native_batch_norm_legit_no_training_13:
[----:B------:R-:W0:Y:S01]  /*0000*/  LDC R1, c[0x0][0x28] ;  /* 0x00000a00ff017b82 */ /* 0x000e220000000800 */
[----:B------:R-:W1:Y:S07]  /*0010*/  S2R R0, SR_TID.X ;  /* 0x0000000000007919 */ /* 0x000e6e0000002100 */
[----:B------:R-:W2:Y:S01]  /*0020*/  LDC.64 R8, c[0x0][0x220] ;  /* 0x00008800ff087b82 */ /* 0x000ea20000000a00 */
[----:B------:R-:W-:Y:S01]  /*0030*/  HFMA2.MMA R14, -RZ, RZ, 0, 0 ;  /* 0x00000000ff0e7435 */ /* 0x000fe200000001ff */
[----:B------:R-:W-:Y:S01]  /*0040*/  ULDC.64 UR4, c[0x0][0x208] ;  /* 0x0000820000047ab9 */ /* 0x000fe20000000a00 */
[----:B------:R-:W3:Y:S05]  /*0050*/  S2R R3, SR_CTAID.X ;  /* 0x0000000000037919 */ /* 0x000eea0000002500 */
[----:B------:R-:W4:Y:S08]  /*0060*/  LDC.64 R4, c[0x0][0x210] ;  /* 0x00008400ff047b82 */ /* 0x000f300000000a00 */
[----:B------:R-:W5:Y:S08]  /*0070*/  LDC.64 R6, c[0x0][0x218] ;  /* 0x00008600ff067b82 */ /* 0x000f700000000a00 */
[----:B------:R-:W5:Y:S01]  /*0080*/  LDC.64 R10, c[0x0][0x228] ;  /* 0x00008a00ff0a7b82 */ /* 0x000f620000000a00 */
[----:B-1----:R-:W-:-:S07]  /*0090*/  LOP3.LUT R0, R0, 0x7f, RZ, 0xc0, !PT ;  /* 0x0000007f00007812 */ /* 0x002fce00078ec0ff */
[----:B------:R-:W1:Y:S01]  /*00a0*/  LDC.64 R12, c[0x0][0x230] ;  /* 0x00008c00ff0c7b82 */ /* 0x000e620000000a00 */
[----:B---3--:R-:W-:Y:S02]  /*00b0*/  SHF.R.S32.HI R2, RZ, 0x18, R3 ;  /* 0x00000018ff027819 */ /* 0x008fe40000011403 */
[----:B------:R-:W-:Y:S02]  /*00c0*/  LEA R0, R3, R0, 0x7 ;  /* 0x0000000003007211 */ /* 0x000fe400078e38ff */
[----:B------:R-:W-:Y:S02]  /*00d0*/  SGXT R3, R2, 0x1 ;  /* 0x000000010203781a */ /* 0x000fe40000000200 */
[----:B------:R-:W-:Y:S02]  /*00e0*/  ISETP.GE.AND P2, PT, R0, 0x400, PT ;  /* 0x000004000000780c */ /* 0x000fe40003f46270 */
[----:B------:R-:W-:-:S04]  /*00f0*/  LEA.HI R3, R3, R0, RZ, 0x6 ;  /* 0x0000000003037211 */ /* 0x000fc800078f30ff */
[----:B------:R-:W-:-:S04]  /*0100*/  SHF.R.S32.HI R3, RZ, 0x6, R3 ;  /* 0x00000006ff037819 */ /* 0x000fc80000011403 */
[----:B------:R-:W-:-:S04]  /*0110*/  LEA.HI R2, R3, R3, RZ, 0x2 ;  /* 0x0000000303027211 */ /* 0x000fc800078f10ff */
[----:B------:R-:W-:-:S04]  /*0120*/  LOP3.LUT R2, R2, 0xfffffffc, RZ, 0xc0, !PT ;  /* 0xfffffffc02027812 */ /* 0x000fc800078ec0ff */
[----:B------:R-:W-:-:S05]  /*0130*/  IADD3 R15, R3, -R2, RZ ;  /* 0x80000002030f7210 */ /* 0x000fca0007ffe0ff */
[----:B--2---:R-:W-:-:S05]  /*0140*/  IMAD.WIDE R8, R15, 0x4, R8 ;  /* 0x000000040f087825 */ /* 0x004fca00078e0208 */
[----:B------:R2:W3:Y:S01]  /*0150*/  @!P2 LDG.E.EL R14, desc[UR4][R8.64] ;  /* 0x00000004080ea981 */ /* 0x0004e2000c2e1900 */
[----:B------:R-:W-:Y:S01]  /*0160*/  CS2R R2, SRZ ;  /* 0x0000000000027805 */ /* 0x000fe2000001ff00 */
[----:B----4-:R-:W-:-:S04]  /*0170*/  IMAD.WIDE R4, R0, 0x4, R4 ;  /* 0x0000000400047825 */ /* 0x010fc800078e0204 */
[C---:B-----5:R-:W-:Y:S01]  /*0180*/  IMAD.WIDE R6, R15.reuse, 0x4, R6 ;  /* 0x000000040f067825 */ /* 0x060fe200078e0206 */
[----:B------:R4:W5:Y:S03]  /*0190*/  @!P2 LDG.E R2, desc[UR4][R4.64] ;  /* 0x000000040402a981 */ /* 0x000966000c1e1900 */
[C---:B0-2---:R-:W-:Y:S01]  /*01a0*/  IMAD.WIDE R8, R15.reuse, 0x4, R10 ;  /* 0x000000040f087825 */ /* 0x045fe200078e020a */
[----:B------:R0:W5:Y:S03]  /*01b0*/  @!P2 LDG.E.EL R3, desc[UR4][R6.64] ;  /* 0x000000040603a981 */ /* 0x000166000c2e1900 */
[----:B-1----:R-:W-:Y:S01]  /*01c0*/  IMAD.WIDE R10, R15, 0x4, R12 ;  /* 0x000000040f0a7825 */ /* 0x002fe200078e020c */
[----:B------:R-:W-:Y:S01]  /*01d0*/  CS2R R12, SRZ ;  /* 0x00000000000c7805 */ /* 0x000fe2000001ff00 */
[----:B----4-:R-:W1:Y:S05]  /*01e0*/  LDC.64 R4, c[0x0][0x238] ;  /* 0x00008e00ff047b82 */ /* 0x010e6a0000000a00 */
[----:B------:R-:W2:Y:S04]  /*01f0*/  @!P2 LDG.E.EL R12, desc[UR4][R8.64] ;  /* 0x00000004080ca981 */ /* 0x000ea8000c2e1900 */
[----:B------:R-:W2:Y:S01]  /*0200*/  @!P2 LDG.E.EL R13, desc[UR4][R10.64] ;  /* 0x000000040a0da981 */ /* 0x000ea2000c2e1900 */
[----:B0-----:R-:W-:Y:S01]  /*0210*/  MOV R6, 0x3e800000 ;  /* 0x3e80000000067802 */ /* 0x001fe20000000f00 */
[----:B---3--:R-:W-:-:S04]  /*0220*/  FADD R14, R14, 9.9999997473787516356e-06 ;  /* 0x3727c5ac0e0e7421 */ /* 0x008fc80000000000 */
[----:B------:R-:W0:Y:S01]  /*0230*/  MUFU.SQRT R15, R14 ;  /* 0x0000000e000f7308 */ /* 0x000e220000002000 */
[----:B-----5:R-:W-:Y:S01]  /*0240*/  FADD R2, -R3, R2 ;  /* 0x0000000203027221 */ /* 0x020fe20000000100 */
[C---:B0-----:R-:W-:Y:S02]  /*0250*/  FSETP.GT.AND P0, PT, R15.reuse, 8.50705917302346158658e+37, PT ;  /* 0x7e8000000f00780b */ /* 0x041fe40003f04000 */
[----:B------:R-:W-:Y:S02]  /*0260*/  FSETP.GEU.AND P1, PT, R15, 1.175494350822287508e-38, PT ;  /* 0x008000000f00780b */ /* 0x000fe40003f2e000 */
[----:B------:R-:W-:-:S09]  /*0270*/  FSEL R6, R6, 1, P0 ;  /* 0x3f80000006067808 */ /* 0x000fd20000000000 */
[----:B------:R-:W-:Y:S02]  /*0280*/  @P0 FMUL R15, R15, 0.25 ;  /* 0x3e8000000f0f0820 */ /* 0x000fe40000400000 */
[----:B------:R-:W-:Y:S02]  /*0290*/  @!P1 FMUL R6, R6, 16777216 ;  /* 0x4b80000006069820 */ /* 0x000fe40000400000 */
[----:B------:R-:W-:-:S06]  /*02a0*/  @!P1 FMUL R15, R15, 16777216 ;  /* 0x4b8000000f0f9820 */ /* 0x000fcc0000400000 */
[----:B------:R-:W0:Y:S02]  /*02b0*/  MUFU.RCP R15, R15 ;  /* 0x0000000f000f7308 */ /* 0x000e240000001000 */
[----:B0-----:R-:W-:-:S04]  /*02c0*/  FMUL R3, R15, R6 ;  /* 0x000000060f037220 */ /* 0x001fc80000400000 */
[----:B------:R-:W-:Y:S01]  /*02d0*/  FMUL R6, R2, R3 ;  /* 0x0000000302067220 */ /* 0x000fe20000400000 */
[----:B-1----:R-:W-:-:S04]  /*02e0*/  IMAD.WIDE R2, R0, 0x4, R4 ;  /* 0x0000000400027825 */ /* 0x002fc800078e0204 */
[----:B--2---:R-:W-:Y:S01]  /*02f0*/  FFMA R13, R6, R12, R13 ;  /* 0x0000000c060d7223 */ /* 0x004fe2000000000d */
[----:B------:R-:W-:Y:S06]  /*0300*/  @P2 EXIT ;  /* 0x000000000000294d */ /* 0x000fec0003800000 */
[----:B------:R-:W-:Y:S01]  /*0310*/  STG.E desc[UR4][R2.64], R13 ;  /* 0x0000000d02007986 */ /* 0x000fe2000c101904 */
[----:B------:R-:W-:Y:S05]  /*0320*/  EXIT ;  /* 0x000000000000794d */ /* 0x000fea0003800000 */
.L_x_0:
[----:B------:R-:W-:-:S00]  /*0330*/  BRA `(.L_x_0) ;  /* 0xfffffffc00fc7947 */ /* 0x000fc0000383ffff */
[----:B------:R-:W-:-:S00]  /*0340*/  NOP ;  /* 0x0000000000007918 */ /* 0x000fc00000000000 */
        /* <DEDUP_REMOVED lines=11> */
.L_x_1:


//--------------------- .nv.global.init           --------------------------
	.section	.nv.global.init,"aw",@progbits
.nv.global.init:
	.type		_$_str,@object
	.size		_$_str,(_$_str_$_2 - _$_str)
_$_str:
        /*0000*/ 	.byte	0x5f, 0x5f, 0x43, 0x55, 0x44, 0x41, 0x5f, 0x46, 0x54, 0x5a, 0x00
	.type		_$_str_$_2,@object
	.size		_$_str_$_2,(.L_1 - _$_str_$_2)
_$_str_$_2:
        /*000b*/ 	.byte	0x5f, 0x5f, 0x43, 0x55, 0x44, 0x41, 0x5f, 0x50, 0x52, 0x45, 0x43, 0x5f, 0x53, 0x51, 0x52, 0x54
        /*001b*/ 	.byte	0x00
.L_1:


//--------------------- .nv.constant0.triton_poi_fused__native_batch_norm_legit_no_training_13 --------------------------
	.section	.nv.constant0.triton_poi_fused__native_batch_norm_legit_no_training_13,"a",@progbits
	.sectionflags	@""
	.align	4
.nv.constant0.triton_poi_fused__native_batch_norm_legit_no_training_13:
	.zero		580
